	.headerflags	@"EF_CUDA_TEXMODE_UNIFIED EF_CUDA_64BIT_ADDRESS EF_CUDA_ACCELERATORS EF_CUDA_SM90 EF_CUDA_VIRTUAL_SM(EF_CUDA_SM90)"
	.elftype	@"ET_EXEC"


//--------------------- .nv.info                  --------------------------
	.section	.nv.info,"",@"SHT_CUDA_INFO"
	.align	4


	//----- nvinfo : EIATTR_REGCOUNT
	.align		4
        /*0000*/ 	.byte	0x04, 0x2f
        /*0002*/ 	.short	(.L_1 - .L_0)
	.align		4
.L_0:
        /*0004*/ 	.word	index@(triton_poi_fused_cat_1)
        /*0008*/ 	.word	0x00000013


	//----- nvinfo : EIATTR_MIN_STACK_SIZE
	.align		4
.L_1:
        /*000c*/ 	.byte	0x04, 0x12
        /*000e*/ 	.short	(.L_3 - .L_2)
	.align		4
.L_2:
        /*0010*/ 	.word	index@(triton_poi_fused_cat_1)
        /*0014*/ 	.word	0x00000000


	//----- nvinfo : EIATTR_FRAME_SIZE
	.align		4
.L_3:
        /*0018*/ 	.byte	0x04, 0x11
        /*001a*/ 	.short	(.L_5 - .L_4)
	.align		4
.L_4:
        /*001c*/ 	.word	index@(triton_poi_fused_cat_1)
        /*0020*/ 	.word	0x00000000


	//----- nvinfo : EIATTR_MIN_STACK_SIZE
	.align		4
.L_5:
        /*0024*/ 	.byte	0x04, 0x12
        /*0026*/ 	.short	(.L_7 - .L_6)
	.align		4
.L_6:
        /*0028*/ 	.word	index@(triton_poi_fused_cat_1)
        /*002c*/ 	.word	0x00000000
.L_7:


//--------------------- .nv.info.triton_poi_fused_cat_1 --------------------------
	.section	.nv.info.triton_poi_fused_cat_1,"",@"SHT_CUDA_INFO"
	.sectionflags	@""
	.align	4


	//----- nvinfo : EIATTR_CUDA_API_VERSION
	.align		4
        /*0000*/ 	.byte	0x04, 0x37
        /*0002*/ 	.short	(.L_9 - .L_8)
.L_8:
        /*0004*/ 	.word	0x0000007c


	//----- nvinfo : EIATTR_KPARAM_INFO
	.align		4
.L_9:
        /*0008*/ 	.byte	0x04, 0x17
        /*000a*/ 	.short	(.L_11 - .L_10)
.L_10:
        /*000c*/ 	.word	0x00000000
        /*0010*/ 	.short	0x0004
        /*0012*/ 	.short	0x0020
        /*0014*/ 	.byte	0x00, 0xf0, 0x11, 0x00


	//----- nvinfo : EIATTR_KPARAM_INFO
	.align		4
.L_11:
        /*0018*/ 	.byte	0x04, 0x17
        /*001a*/ 	.short	(.L_13 - .L_12)
.L_12:
        /*001c*/ 	.word	0x00000000
        /*0020*/ 	.short	0x0003
        /*0022*/ 	.short	0x0018
        /*0024*/ 	.byte	0x00, 0xf4, 0x21, 0x00


	//----- nvinfo : EIATTR_KPARAM_INFO
	.align		4
.L_13:
        /*0028*/ 	.byte	0x04, 0x17
        /*002a*/ 	.short	(.L_15 - .L_14)
.L_14:
        /*002c*/ 	.word	0x00000000
        /*0030*/ 	.short	0x0002
        /*0032*/ 	.short	0x0010
        /*0034*/ 	.byte	0x00, 0xf4, 0x21, 0x00


	//----- nvinfo : EIATTR_KPARAM_INFO
	.align		4
.L_15:
        /*0038*/ 	.byte	0x04, 0x17
        /*003a*/ 	.short	(.L_17 - .L_16)
.L_16:
        /*003c*/ 	.word	0x00000000
        /*0040*/ 	.short	0x0001
        /*0042*/ 	.short	0x0008
        /*0044*/ 	.byte	0x00, 0xf4, 0x21, 0x00


	//----- nvinfo : EIATTR_KPARAM_INFO
	.align		4
.L_17:
        /*0048*/ 	.byte	0x04, 0x17
        /*004a*/ 	.short	(.L_19 - .L_18)
.L_18:
        /*004c*/ 	.word	0x00000000
        /*0050*/ 	.short	0x0000
        /*0052*/ 	.short	0x0000
        /*0054*/ 	.byte	0x00, 0xf4, 0x21, 0x00


	//----- nvinfo : EIATTR_SPARSE_MMA_MASK
	.align		4
.L_19:
        /*0058*/ 	.byte	0x03, 0x50
        /*005a*/ 	.short	0x0000


	//----- nvinfo : EIATTR_MAXREG_COUNT
	.align		4
        /*005c*/ 	.byte	0x03, 0x1b
        /*005e*/ 	.short	0x00ff


	//----- nvinfo : EIATTR_EXIT_INSTR_OFFSETS
	.align		4
        /*0060*/ 	.byte	0x04, 0x1c
        /*0062*/ 	.short	(.L_21 - .L_20)


	//   ....[0]....
.L_20:
        /*0064*/ 	.word	0x00000370


	//----- nvinfo : EIATTR_REQNTID
	.align		4
.L_21:
        /*0068*/ 	.byte	0x04, 0x10
        /*006a*/ 	.short	(.L_23 - .L_22)
.L_22:
        /*006c*/ 	.word	0x00000100
        /*0070*/ 	.word	0x00000001
        /*0074*/ 	.word	0x00000001


	//----- nvinfo : EIATTR_CBANK_PARAM_SIZE
	.align		4
.L_23:
        /*0078*/ 	.byte	0x03, 0x19
        /*007a*/ 	.short	0x0024


	//----- nvinfo : EIATTR_PARAM_CBANK
	.align		4
        /*007c*/ 	.byte	0x04, 0x0a
        /*007e*/ 	.short	(.L_25 - .L_24)
	.align		4
.L_24:
        /*0080*/ 	.word	index@(.nv.constant0.triton_poi_fused_cat_1)
        /*0084*/ 	.short	0x0210
        /*0086*/ 	.short	0x0024


	//----- nvinfo : EIATTR_SW_WAR
	.align		4
.L_25:
        /*0088*/ 	.byte	0x04, 0x36
        /*008a*/ 	.short	(.L_27 - .L_26)
.L_26:
        /*008c*/ 	.word	0x00000008
.L_27:


//--------------------- .nv.callgraph             --------------------------
	.section	.nv.callgraph,"",@"SHT_CUDA_CALLGRAPH"
	.align	4
	.sectionentsize	8
	.align		4
        /*0000*/ 	.word	0x00000000
	.align		4
        /*0004*/ 	.word	0xffffffff
	.align		4
        /*0008*/ 	.word	0x00000000
	.align		4
        /*000c*/ 	.word	0xfffffffe
	.align		4
        /*0010*/ 	.word	0x00000000
	.align		4
        /*0014*/ 	.word	0xfffffffd
	.align		4
        /*0018*/ 	.word	0x00000000
	.align		4
        /*001c*/ 	.word	0xfffffffc


//--------------------- .text.triton_poi_fused_cat_1 --------------------------
	.section	.text.triton_poi_fused_cat_1,"ax",@progbits
	.align	128
        .global         triton_poi_fused_cat_1
        .type           triton_poi_fused_cat_1,@function
        .size           triton_poi_fused_cat_1,(.L_x_1 - triton_poi_fused_cat_1)
        .other          triton_poi_fused_cat_1,@"STO_CUDA_ENTRY STV_DEFAULT"
triton_poi_fused_cat_1:
.text.triton_poi_fused_cat_1:
[----:B------:R-:W-:Y:S01]  /*0000*/  LDC R1, c[0x0][0x28] ;  /* 0x00000a00ff017b82 */ /* 0x000fe20000000800 */
[----:B------:R-:W1:Y:S01]  /*0010*/  S2R R0, SR_TID.X ;  /* 0x0000000000007919 */ /* 0x000e620000002100 */
[----:B------:R-:W-:Y:S01]  /*0020*/  CS2R R14, SRZ ;  /* 0x00000000000e7805 */ /* 0x000fe2000001ff00 */
[----:B------:R-:W-:Y:S01]  /*0030*/  ULDC.64 UR4, c[0x0][0x208] ;  /* 0x0000820000047ab9 */ /* 0x000fe20000000a00 */
[----:B------:R-:W2:Y:S01]  /*0040*/  S2R R5, SR_CTAID.X ;  /* 0x0000000000057919 */ /* 0x000ea20000002500 */
[----:B-1----:R-:W-:Y:S01]  /*0050*/  IMAD.SHL.U32 R0, R0, 0x2, RZ ;  /* 0x0000000200007824 */ /* 0x002fe200078e00ff */
[----:B--2---:R-:W-:-:S04]  /*0060*/  SHF.R.S32.HI R3, RZ, 0x16, R5 ;  /* 0x00000016ff037819 */ /* 0x004fc80000011405 */
[----:B------:R-:W-:Y:S02]  /*0070*/  LOP3.LUT R0, R0, 0x1fe, RZ, 0xc0, !PT ;  /* 0x000001fe00007812 */ /* 0x000fe400078ec0ff */
[----:B------:R-:W-:-:S03]  /*0080*/  SGXT R3, R3, 0x1 ;  /* 0x000000010303781a */ /* 0x000fc60000000200 */
[----:B------:R-:W-:Y:S02]  /*0090*/  IMAD R0, R5, 0x200, R0 ;  /* 0x0000020005007824 */ /* 0x000fe400078e0200 */
[----:B------:R-:W1:Y:S02]  /*00a0*/  LDC.64 R4, c[0x0][0x220] ;  /* 0x00008800ff047b82 */ /* 0x000e640000000a00 */
[----:B------:R-:W-:Y:S01]  /*00b0*/  IMAD.HI R8, R0, 0x2aaaaaab, RZ ;  /* 0x2aaaaaab00087827 */ /* 0x000fe200078e02ff */
[----:B------:R-:W-:-:S04]  /*00c0*/  LEA.HI R6, R3, R0, RZ, 0xc ;  /* 0x0000000003067211 */ /* 0x000fc800078f60ff */
[----:B------:R-:W-:Y:S01]  /*00d0*/  SHF.R.S32.HI R7, RZ, 0xc, R6 ;  /* 0x0000000cff077819 */ /* 0x000fe20000011406 */
[----:B------:R-:W2:Y:S01]  /*00e0*/  LDC.64 R2, c[0x0][0x218] ;  /* 0x00008600ff027b82 */ /* 0x000ea20000000a00 */
[----:B------:R-:W-:-:S03]  /*00f0*/  LOP3.LUT R11, R6, 0xfffff000, RZ, 0xc0, !PT ;  /* 0xfffff000060b7812 */ /* 0x000fc600078ec0ff */
[----:B------:R-:W-:-:S05]  /*0100*/  IMAD.HI R9, R7, 0x2aaaaaab, RZ ;  /* 0x2aaaaaab07097827 */ /* 0x000fca00078e02ff */
[----:B------:R-:W-:-:S04]  /*0110*/  SHF.R.U32.HI R10, RZ, 0x1f, R9 ;  /* 0x0000001fff0a7819 */ /* 0x000fc80000011609 */
[----:B------:R-:W-:Y:S02]  /*0120*/  LEA.HI R10, R9, R10, RZ, 0x1c ;  /* 0x0000000a090a7211 */ /* 0x000fe400078fe0ff */
[----:B------:R-:W-:-:S03]  /*0130*/  SHF.R.U32.HI R9, RZ, 0x1f, R8 ;  /* 0x0000001fff097819 */ /* 0x000fc60000011608 */
[----:B------:R-:W-:Y:S01]  /*0140*/  IMAD R10, R10, -0x60, R7 ;  /* 0xffffffa00a0a7824 */ /* 0x000fe200078e0207 */
[----:B------:R-:W-:Y:S01]  /*0150*/  LEA.HI.SX32 R9, R8, R9, 0x10 ;  /* 0x0000000908097211 */ /* 0x000fe200078f82ff */
[----:B------:R-:W3:Y:S01]  /*0160*/  LDC.64 R6, c[0x0][0x210] ;  /* 0x00008400ff067b82 */ /* 0x000ee20000000a00 */
[----:B------:R-:W-:Y:S02]  /*0170*/  IMAD.IADD R8, R0, 0x1, -R11 ;  /* 0x0000000100087824 */ /* 0x000fe400078e0a0b */
[C---:B------:R-:W-:Y:S01]  /*0180*/  VIADD R12, R10.reuse, 0xffffffc0 ;  /* 0xffffffc00a0c7836 */ /* 0x040fe20000000000 */
[C---:B------:R-:W-:Y:S01]  /*0190*/  ISETP.GT.AND P1, PT, R10.reuse, 0x3f, PT ;  /* 0x0000003f0a00780c */ /* 0x040fe20003f24270 */
[----:B------:R-:W-:Y:S01]  /*01a0*/  IMAD R11, R9, 0x20000, R8 ;  /* 0x00020000090b7824 */ /* 0x000fe200078e0208 */
[----:B------:R-:W-:Y:S01]  /*01b0*/  ISETP.GE.AND P0, PT, R10, 0x40, PT ;  /* 0x000000400a00780c */ /* 0x000fe20003f06270 */
[----:B-1----:R-:W-:-:S04]  /*01c0*/  IMAD.WIDE R4, R12, 0x4, R4 ;  /* 0x000000040c047825 */ /* 0x002fc800078e0204 */
[----:B------:R-:W-:Y:S01]  /*01d0*/  IMAD R11, R12, 0x1000, R11 ;  /* 0x000010000c0b7824 */ /* 0x000fe200078e020b */
[----:B------:R-:W-:Y:S01]  /*01e0*/  CS2R R12, SRZ ;  /* 0x00000000000c7805 */ /* 0x000fe2000001ff00 */
[----:B------:R-:W-:Y:S02]  /*01f0*/  IMAD R8, R9, -0x60000, R0 ;  /* 0xfffa000009087824 */ /* 0x000fe400078e0200 */
[----:B--2---:R-:W-:Y:S02]  /*0200*/  IMAD.WIDE R2, R11, 0x4, R2 ;  /* 0x000000040b027825 */ /* 0x004fe400078e0202 */
[----:B------:R-:W2:Y:S02]  /*0210*/  @P1 LDG.E.EL R14, desc[UR4][R4.64] ;  /* 0x00000004040e1981 */ /* 0x000ea4000c2e1900 */
[----:B------:R-:W-:Y:S02]  /*0220*/  IMAD R9, R9, 0x40000, R8 ;  /* 0x0004000009097824 */ /* 0x000fe400078e0208 */
[----:B------:R1:W4:Y:S01]  /*0230*/  @P1 LDG.E.64 R12, desc[UR4][R2.64] ;  /* 0x00000004020c1981 */ /* 0x000322000c1e1b00 */
[----:B------:R-:W-:-:S03]  /*0240*/  CS2R R10, SRZ ;  /* 0x00000000000a7805 */ /* 0x000fc6000001ff00 */
[----:B------:R-:W5:Y:S01]  /*0250*/  @P1 LDG.E.EL R15, desc[UR4][R4.64] ;  /* 0x00000004040f1981 */ /* 0x000f62000c2e1900 */
[----:B---3--:R-:W-:Y:S02]  /*0260*/  IMAD.WIDE R6, R9, 0x4, R6 ;  /* 0x0000000409067825 */ /* 0x008fe400078e0206 */
[----:B------:R-:W1:Y:S03]  /*0270*/  LDC.64 R8, c[0x0][0x228] ;  /* 0x00008a00ff087b82 */ /* 0x000e660000000a00 */
[----:B------:R-:W3:Y:S01]  /*0280*/  @!P0 LDG.E.64 R10, desc[UR4][R6.64] ;  /* 0x00000004060a8981 */ /* 0x000ee2000c1e1b00 */
[----:B-1----:R-:W-:Y:S01]  /*0290*/  IMAD.WIDE R2, R0, 0x4, R8 ;  /* 0x0000000400027825 */ /* 0x002fe200078e0208 */
[----:B----4-:R-:W-:Y:S02]  /*02a0*/  SEL R16, R13, RZ, P1 ;  /* 0x000000ff0d107207 */ /* 0x010fe40000800000 */
[----:B------:R-:W-:-:S02]  /*02b0*/  SEL R12, R12, RZ, P1 ;  /* 0x000000ff0c0c7207 */ /* 0x000fc40000800000 */
[----:B-----5:R-:W-:Y:S02]  /*02c0*/  SEL R15, R15, RZ, P1 ;  /* 0x000000ff0f0f7207 */ /* 0x020fe40000800000 */
[----:B--2---:R-:W-:Y:S02]  /*02d0*/  SEL R13, R14, RZ, P1 ;  /* 0x000000ff0e0d7207 */ /* 0x004fe40000800000 */
[C---:B------:R-:W-:Y:S01]  /*02e0*/  FSETP.GEU.AND P2, PT, R16.reuse, -R15, PT ;  /* 0x8000000f1000720b */ /* 0x040fe20003f4e000 */
[----:B------:R-:W-:Y:S01]  /*02f0*/  FADD R15, R16, R15 ;  /* 0x0000000f100f7221 */ /* 0x000fe20000000000 */
[C---:B------:R-:W-:Y:S01]  /*0300*/  FSETP.GEU.AND P1, PT, R12.reuse, -R13, PT ;  /* 0x8000000d0c00720b */ /* 0x040fe20003f2e000 */
[----:B------:R-:W-:Y:S01]  /*0310*/  FADD R4, R12, R13 ;  /* 0x0000000d0c047221 */ /* 0x000fe20000000000 */
[----:B---3--:R-:W-:Y:S02]  /*0320*/  SEL R10, R10, RZ, !P0 ;  /* 0x000000ff0a0a7207 */ /* 0x008fe40004000000 */
[----:B------:R-:W-:-:S02]  /*0330*/  SEL R11, R11, RZ, !P0 ;  /* 0x000000ff0b0b7207 */ /* 0x000fc40004000000 */
[----:B------:R-:W-:Y:S02]  /*0340*/  @P0 FSEL R10, R4, RZ, P1 ;  /* 0x000000ff040a0208 */ /* 0x000fe40000800000 */
[----:B------:R-:W-:-:S05]  /*0350*/  @P0 FSEL R11, R15, RZ, P2 ;  /* 0x000000ff0f0b0208 */ /* 0x000fca0001000000 */
[----:B------:R-:W-:Y:S01]  /*0360*/  STG.E.64 desc[UR4][R2.64], R10 ;  /* 0x0000000a02007986 */ /* 0x000fe2000c101b04 */
[----:B------:R-:W-:Y:S05]  /*0370*/  EXIT ;  /* 0x000000000000794d */ /* 0x000fea0003800000 */
.L_x_0:
[----:B------:R-:W-:-:S00]  /*0380*/  BRA `(.L_x_0) ;  /* 0xfffffffc00fc7947 */ /* 0x000fc0000383ffff */
[----:B------:R-:W-:-:S00]  /*0390*/  NOP ;  /* 0x0000000000007918 */ /* 0x000fc00000000000 */
        /* <DEDUP_REMOVED lines=14> */
.L_x_1:


//--------------------- .nv.constant0.triton_poi_fused_cat_1 --------------------------
	.section	.nv.constant0.triton_poi_fused_cat_1,"a",@progbits
	.sectionflags	@""
	.align	4
.nv.constant0.triton_poi_fused_cat_1:
	.zero		564
